//
// Generated by NVIDIA NVVM Compiler
//
// Compiler Build ID: CL-36424714
// Cuda compilation tools, release 13.0, V13.0.88
// Based on NVVM 20.0.0
//

.version 9.0
.target sm_100
.address_size 64

	// .globl	_Z9vectorAddP4int3S0_S0_i

.visible .entry _Z9vectorAddP4int3S0_S0_i(
	.param .u64 .ptr .align 1 _Z9vectorAddP4int3S0_S0_i_param_0,
	.param .u64 .ptr .align 1 _Z9vectorAddP4int3S0_S0_i_param_1,
	.param .u64 .ptr .align 1 _Z9vectorAddP4int3S0_S0_i_param_2,
	.param .u32 _Z9vectorAddP4int3S0_S0_i_param_3
)
{
	.reg .pred 	%p<2>;
	.reg .b32 	%r<15>;
	.reg .b64 	%rd<11>;

	ld.param.u64 	%rd1, [_Z9vectorAddP4int3S0_S0_i_param_0];
	ld.param.u64 	%rd2, [_Z9vectorAddP4int3S0_S0_i_param_1];
	ld.param.u64 	%rd3, [_Z9vectorAddP4int3S0_S0_i_param_2];
	ld.param.u32 	%r2, [_Z9vectorAddP4int3S0_S0_i_param_3];
	mov.u32 	%r3, %ctaid.x;
	mov.u32 	%r4, %ntid.x;
	mov.u32 	%r5, %tid.x;
	mad.lo.s32 	%r1, %r3, %r4, %r5;
	setp.ge.s32 	%p1, %r1, %r2;
	@%p1 bra 	$L__BB0_2;
	cvta.to.global.u64 	%rd4, %rd1;
	cvta.to.global.u64 	%rd5, %rd2;
	cvta.to.global.u64 	%rd6, %rd3;
	mul.wide.s32 	%rd7, %r1, 12;
	add.s64 	%rd8, %rd4, %rd7;
	ld.global.u32 	%r6, [%rd8];
	add.s64 	%rd9, %rd5, %rd7;
	ld.global.u32 	%r7, [%rd9];
	add.s32 	%r8, %r7, %r6;
	add.s64 	%rd10, %rd6, %rd7;
	st.global.u32 	[%rd10], %r8;
	ld.global.u32 	%r9, [%rd8+4];
	ld.global.u32 	%r10, [%rd9+4];
	add.s32 	%r11, %r10, %r9;
	st.global.u32 	[%rd10+4], %r11;
	ld.global.u32 	%r12, [%rd8+8];
	ld.global.u32 	%r13, [%rd9+8];
	add.s32 	%r14, %r13, %r12;
	st.global.u32 	[%rd10+8], %r14;
$L__BB0_2:
	ret;

}


// ===== COMPILED SASS (sm_100) =====

	.target	sm_100

	.elftype	@"ET_EXEC"


//--------------------- .note.nv.tkinfo           --------------------------
	.section	.note.nv.tkinfo,"",@"SHT_NOTE"
	.sectionflags	@"SHF_NOTE_NV_TKINFO"
	.tkinfo
        /*0018*/ 	.word	0x00000002
        /*0030*/ 	.string	""
        /*0030*/ 	.string	"ptxas"
        /*0030*/ 	.string	"Cuda compilation tools, release 13.0, V13.0.88"
        /*0030*/ 	.string	"Build cuda_13.0.r13.0/compiler.36424714_0"
        /*0030*/ 	.string	"-arch sm_100 -m 64 "



//--------------------- .note.nv.cuinfo           --------------------------
	.section	.note.nv.cuinfo,"",@"SHT_NOTE"
	.sectionflags	@"SHF_NOTE_NV_CUINFO"
        /*0018*/ 	.short	0x0002
        /*001a*/ 	.short	0x0064
        /*001c*/ 	.short	0x0082
	.zero		2


//--------------------- .nv.info                  --------------------------
	.section	.nv.info,"",@"SHT_CUDA_INFO"
	.align	4


	//----- nvinfo : EIATTR_REGCOUNT
	.align		4
        /*0000*/ 	.byte	0x04, 0x2f
        /*0002*/ 	.short	(.L_1 - .L_0)
	.align		4
.L_0:
        /*0004*/ 	.word	index@(_Z9vectorAddP4int3S0_S0_i)
        /*0008*/ 	.word	0x00000010


	//----- nvinfo : EIATTR_FRAME_SIZE
	.align		4
.L_1:
        /*000c*/ 	.byte	0x04, 0x11
        /*000e*/ 	.short	(.L_3 - .L_2)
	.align		4
.L_2:
        /*0010*/ 	.word	index@(_Z9vectorAddP4int3S0_S0_i)
        /*0014*/ 	.word	0x00000000


	//----- nvinfo : EIATTR_MIN_STACK_SIZE
	.align		4
.L_3:
        /*0018*/ 	.byte	0x04, 0x12
        /*001a*/ 	.short	(.L_5 - .L_4)
	.align		4
.L_4:
        /*001c*/ 	.word	index@(_Z9vectorAddP4int3S0_S0_i)
        /*0020*/ 	.word	0x00000000
.L_5:


//--------------------- .nv.compat                --------------------------
	.section	.nv.compat,"",@"SHT_CUDA_COMPAT_INFO"
	.align	4
        /*0000*/ 	.byte	0x02, 0x09, 0x00, 0x00, 0x02, 0x02, 0x01, 0x00, 0x02, 0x05, 0x05, 0x00, 0x03, 0x07, 0x01, 0x01
        /*0010*/ 	.byte	0x02, 0x03, 0x00, 0x00, 0x02, 0x06, 0x01, 0x00, 0x04, 0x0b, 0x08, 0x00, 0x09, 0x00, 0x00, 0x00
        /*0020*/ 	.byte	0x00, 0x00, 0x00, 0x00


//--------------------- .nv.info._Z9vectorAddP4int3S0_S0_i --------------------------
	.section	.nv.info._Z9vectorAddP4int3S0_S0_i,"",@"SHT_CUDA_INFO"
	.sectionflags	@""
	.align	4


	//----- nvinfo : EIATTR_CUDA_API_VERSION
	.align		4
        /*0000*/ 	.byte	0x04, 0x37
        /*0002*/ 	.short	(.L_7 - .L_6)
.L_6:
        /*0004*/ 	.word	0x00000082


	//----- nvinfo : EIATTR_KPARAM_INFO
	.align		4
.L_7:
        /*0008*/ 	.byte	0x04, 0x17
        /*000a*/ 	.short	(.L_9 - .L_8)
.L_8:
        /*000c*/ 	.word	0x00000000
        /*0010*/ 	.short	0x0003
        /*0012*/ 	.short	0x0018
        /*0014*/ 	.byte	0x00, 0xf0, 0x11, 0x00


	//----- nvinfo : EIATTR_KPARAM_INFO
	.align		4
.L_9:
        /*0018*/ 	.byte	0x04, 0x17
        /*001a*/ 	.short	(.L_11 - .L_10)
.L_10:
        /*001c*/ 	.word	0x00000000
        /*0020*/ 	.short	0x0002
        /*0022*/ 	.short	0x0010
        /*0024*/ 	.byte	0x00, 0xf5, 0x21, 0x00


	//----- nvinfo : EIATTR_KPARAM_INFO
	.align		4
.L_11:
        /*0028*/ 	.byte	0x04, 0x17
        /*002a*/ 	.short	(.L_13 - .L_12)
.L_12:
        /*002c*/ 	.word	0x00000000
        /*0030*/ 	.short	0x0001
        /*0032*/ 	.short	0x0008
        /*0034*/ 	.byte	0x00, 0xf5, 0x21, 0x00


	//----- nvinfo : EIATTR_KPARAM_INFO
	.align		4
.L_13:
        /*0038*/ 	.byte	0x04, 0x17
        /*003a*/ 	.short	(.L_15 - .L_14)
.L_14:
        /*003c*/ 	.word	0x00000000
        /*0040*/ 	.short	0x0000
        /*0042*/ 	.short	0x0000
        /*0044*/ 	.byte	0x00, 0xf5, 0x21, 0x00


	//----- nvinfo : EIATTR_SPARSE_MMA_MASK
	.align		4
.L_15:
        /*0048*/ 	.byte	0x03, 0x50
        /*004a*/ 	.short	0x0000


	//----- nvinfo : EIATTR_MAXREG_COUNT
	.align		4
        /*004c*/ 	.byte	0x03, 0x1b
        /*004e*/ 	.short	0x00ff


	//----- nvinfo : EIATTR_MERCURY_ISA_VERSION
	.align		4
        /*0050*/ 	.byte	0x03, 0x5f
        /*0052*/ 	.short	0x0101


	//----- nvinfo : EIATTR_VRC_CTA_INIT_COUNT
	.align		4
        /*0054*/ 	.byte	0x02, 0x4a
	.zero		1
	.zero		1


	//----- nvinfo : EIATTR_EXIT_INSTR_OFFSETS
	.align		4
        /*0058*/ 	.byte	0x04, 0x1c
        /*005a*/ 	.short	(.L_17 - .L_16)


	//   ....[0]....
.L_16:
        /*005c*/ 	.word	0x00000070


	//   ....[1]....
        /*0060*/ 	.word	0x000001b0


	//----- nvinfo : EIATTR_CBANK_PARAM_SIZE
	.align		4
.L_17:
        /*0064*/ 	.byte	0x03, 0x19
        /*0066*/ 	.short	0x001c


	//----- nvinfo : EIATTR_PARAM_CBANK
	.align		4
        /*0068*/ 	.byte	0x04, 0x0a
        /*006a*/ 	.short	(.L_19 - .L_18)
	.align		4
.L_18:
        /*006c*/ 	.word	index@(.nv.constant0._Z9vectorAddP4int3S0_S0_i)
        /*0070*/ 	.short	0x0380
        /*0072*/ 	.short	0x001c


	//----- nvinfo : EIATTR_SW_WAR
	.align		4
.L_19:
        /*0074*/ 	.byte	0x04, 0x36
        /*0076*/ 	.short	(.L_21 - .L_20)
.L_20:
        /*0078*/ 	.word	0x00000008
.L_21:


//--------------------- .nv.callgraph             --------------------------
	.section	.nv.callgraph,"",@"SHT_CUDA_CALLGRAPH"
	.align	4
	.sectionentsize	8
	.align		4
        /*0000*/ 	.word	0x00000000
	.align		4
        /*0004*/ 	.word	0xffffffff
	.align		4
        /*0008*/ 	.word	0x00000000
	.align		4
        /*000c*/ 	.word	0xfffffffe
	.align		4
        /*0010*/ 	.word	0x00000000
	.align		4
        /*0014*/ 	.word	0xfffffffd
	.align		4
        /*0018*/ 	.word	0x00000000
	.align		4
        /*001c*/ 	.word	0xfffffffc


//--------------------- .text._Z9vectorAddP4int3S0_S0_i --------------------------
	.section	.text._Z9vectorAddP4int3S0_S0_i,"ax",@progbits
	.align	128
        .global         _Z9vectorAddP4int3S0_S0_i
        .type           _Z9vectorAddP4int3S0_S0_i,@function
        .size           _Z9vectorAddP4int3S0_S0_i,(.L_x_1 - _Z9vectorAddP4int3S0_S0_i)
        .other          _Z9vectorAddP4int3S0_S0_i,@"STO_CUDA_ENTRY STV_DEFAULT"
_Z9vectorAddP4int3S0_S0_i:
.text._Z9vectorAddP4int3S0_S0_i:
[----:B------:R-:W-:Y:S01]  /*0000*/  LDC R1, c[0x0][0x37c] ;  /* 0x0000df00ff017b82 */ /* 0x000fe20000000800 */
[----:B------:R-:W0:Y:S07]  /*0010*/  S2R R0, SR_TID.X ;  /* 0x0000000000007919 */ /* 0x000e2e0000002100 */
[----:B------:R-:W0:Y:S01]  /*0020*/  S2UR UR4, SR_CTAID.X ;  /* 0x00000000000479c3 */ /* 0x000e220000002500 */
[----:B------:R-:W1:Y:S07]  /*0030*/  LDCU UR5, c[0x0][0x398] ;  /* 0x00007300ff0577ac */ /* 0x000e6e0008000800 */
[----:B------:R-:W0:Y:S02]  /*0040*/  LDC R9, c[0x0][0x360] ;  /* 0x0000d800ff097b82 */ /* 0x000e240000000800 */
[----:B0-----:R-:W-:-:S05]  /*0050*/  IMAD R9, R9, UR4, R0 ;  /* 0x0000000409097c24 */ /* 0x001fca000f8e0200 */
[----:B-1----:R-:W-:-:S13]  /*0060*/  ISETP.GE.AND P0, PT, R9, UR5, PT ;  /* 0x0000000509007c0c */ /* 0x002fda000bf06270 */
[----:B------:R-:W-:Y:S05]  /*0070*/  @P0 EXIT ;  /* 0x000000000000094d */ /* 0x000fea0003800000 */
[----:B------:R-:W0:Y:S01]  /*0080*/  LDC.64 R2, c[0x0][0x380] ;  /* 0x0000e000ff027b82 */ /* 0x000e220000000a00 */
[----:B------:R-:W1:Y:S07]  /*0090*/  LDCU.64 UR4, c[0x0][0x358] ;  /* 0x00006b00ff0477ac */ /* 0x000e6e0008000a00 */
[----:B------:R-:W2:Y:S08]  /*00a0*/  LDC.64 R4, c[0x0][0x388] ;  /* 0x0000e200ff047b82 */ /* 0x000eb00000000a00 */
[----:B------:R-:W3:Y:S01]  /*00b0*/  LDC.64 R6, c[0x0][0x390] ;  /* 0x0000e400ff067b82 */ /* 0x000ee20000000a00 */
[----:B0-----:R-:W-:-:S05]  /*00c0*/  IMAD.WIDE R2, R9, 0xc, R2 ;  /* 0x0000000c09027825 */ /* 0x001fca00078e0202 */
[----:B-1----:R-:W4:Y:S01]  /*00d0*/  LDG.E R0, desc[UR4][R2.64] ;  /* 0x0000000402007981 */ /* 0x002f22000c1e1900 */
[----:B--2---:R-:W-:-:S05]  /*00e0*/  IMAD.WIDE R4, R9, 0xc, R4 ;  /* 0x0000000c09047825 */ /* 0x004fca00078e0204 */
[----:B------:R-:W4:Y:S01]  /*00f0*/  LDG.E R11, desc[UR4][R4.64] ;  /* 0x00000004040b7981 */ /* 0x000f22000c1e1900 */
[----:B---3--:R-:W-:Y:S01]  /*0100*/  IMAD.WIDE R6, R9, 0xc, R6 ;  /* 0x0000000c09067825 */ /* 0x008fe200078e0206 */
[----:B----4-:R-:W-:-:S05]  /*0110*/  IADD3 R11, PT, PT, R0, R11, RZ ;  /* 0x0000000b000b7210 */ /* 0x010fca0007ffe0ff */
[----:B------:R-:W-:Y:S04]  /*0120*/  STG.E desc[UR4][R6.64], R11 ;  /* 0x0000000b06007986 */ /* 0x000fe8000c101904 */
[----:B------:R-:W2:Y:S04]  /*0130*/  LDG.E R0, desc[UR4][R2.64+0x4] ;  /* 0x0000040402007981 */ /* 0x000ea8000c1e1900 */
[----:B------:R-:W2:Y:S02]  /*0140*/  LDG.E R9, desc[UR4][R4.64+0x4] ;  /* 0x0000040404097981 */ /* 0x000ea4000c1e1900 */
[----:B--2---:R-:W-:-:S05]  /*0150*/  IADD3 R9, PT, PT, R0, R9, RZ ;  /* 0x0000000900097210 */ /* 0x004fca0007ffe0ff */
[----:B------:R-:W-:Y:S04]  /*0160*/  STG.E desc[UR4][R6.64+0x4], R9 ;  /* 0x0000040906007986 */ /* 0x000fe8000c101904 */
[----:B------:R-:W2:Y:S04]  /*0170*/  LDG.E R0, desc[UR4][R2.64+0x8] ;  /* 0x0000080402007981 */ /* 0x000ea8000c1e1900 */
[----:B------:R-:W2:Y:S02]  /*0180*/  LDG.E R13, desc[UR4][R4.64+0x8] ;  /* 0x00000804040d7981 */ /* 0x000ea4000c1e1900 */
[----:B--2---:R-:W-:-:S05]  /*0190*/  IADD3 R13, PT, PT, R0, R13, RZ ;  /* 0x0000000d000d7210 */ /* 0x004fca0007ffe0ff */
[----:B------:R-:W-:Y:S01]  /*01a0*/  STG.E desc[UR4][R6.64+0x8], R13 ;  /* 0x0000080d06007986 */ /* 0x000fe2000c101904 */
[----:B------:R-:W-:Y:S05]  /*01b0*/  EXIT ;  /* 0x000000000000794d */ /* 0x000fea0003800000 */
.L_x_0:
[----:B------:R-:W-:-:S00]  /*01c0*/  BRA `(.L_x_0) ;  /* 0xfffffffc00fc7947 */ /* 0x000fc0000383ffff */
[----:B------:R-:W-:-:S00]  /*01d0*/  NOP ;  /* 0x0000000000007918 */ /* 0x000fc00000000000 */
        /* <DEDUP_REMOVED lines=10> */
.L_x_1:


//--------------------- .nv.shared.reserved.0     --------------------------
	.section	.nv.shared.reserved.0,"aw",@nobits
	.weak		__nv_reservedSMEM_offset_0_alias
	.size		__nv_reservedSMEM_offset_0_alias, 0, 64
	.other		__nv_reservedSMEM_offset_0_alias,@"STO_CUDA_RESERVED_SHARED STV_DEFAULT"
__nv_reservedSMEM_offset_0_alias:
	.zero		0
	.zero		64


//--------------------- .nv.constant0._Z9vectorAddP4int3S0_S0_i --------------------------
	.section	.nv.constant0._Z9vectorAddP4int3S0_S0_i,"a",@progbits
	.sectionflags	@""
	.align	4
.nv.constant0._Z9vectorAddP4int3S0_S0_i:
	.zero		924


//--------------------- SYMBOLS --------------------------

	.type		.nv.reservedSmem.offset0,@object
	.size		.nv.reservedSmem.offset0,0x4
